//
// Generated by NVIDIA NVVM Compiler
//
// Compiler Build ID: CL-36424714
// Cuda compilation tools, release 13.0, V13.0.88
// Based on NVVM 20.0.0
//

.version 9.0
.target sm_100
.address_size 64

	// .globl	_Z12histo_kernelPhlPj

.visible .entry _Z12histo_kernelPhlPj(
	.param .u64 .ptr .align 1 _Z12histo_kernelPhlPj_param_0,
	.param .u64 _Z12histo_kernelPhlPj_param_1,
	.param .u64 .ptr .align 1 _Z12histo_kernelPhlPj_param_2
)
{
	.reg .pred 	%p<3>;
	.reg .b32 	%r<12>;
	.reg .b64 	%rd<13>;

	ld.param.u64 	%rd6, [_Z12histo_kernelPhlPj_param_0];
	ld.param.u64 	%rd7, [_Z12histo_kernelPhlPj_param_1];
	ld.param.u64 	%rd8, [_Z12histo_kernelPhlPj_param_2];
	mov.u32 	%r6, %tid.x;
	mov.u32 	%r7, %ctaid.x;
	mov.u32 	%r1, %ntid.x;
	mad.lo.s32 	%r11, %r7, %r1, %r6;
	cvt.s64.s32 	%rd12, %r11;
	setp.le.s64 	%p1, %rd7, %rd12;
	@%p1 bra 	$L__BB0_3;
	mov.u32 	%r8, %nctaid.x;
	mul.lo.s32 	%r3, %r1, %r8;
	cvta.to.global.u64 	%rd2, %rd6;
	cvta.to.global.u64 	%rd3, %rd8;
$L__BB0_2:
	add.s64 	%rd9, %rd2, %rd12;
	ld.global.u8 	%r9, [%rd9];
	mul.wide.u32 	%rd10, %r9, 4;
	add.s64 	%rd11, %rd3, %rd10;
	atom.global.add.u32 	%r10, [%rd11], 1;
	add.s32 	%r11, %r11, %r3;
	cvt.s64.s32 	%rd12, %r11;
	setp.gt.s64 	%p2, %rd7, %rd12;
	@%p2 bra 	$L__BB0_2;
$L__BB0_3:
	ret;

}


// ===== COMPILED SASS (sm_100) =====

	.target	sm_100

	.elftype	@"ET_EXEC"


//--------------------- .note.nv.tkinfo           --------------------------
	.section	.note.nv.tkinfo,"",@"SHT_NOTE"
	.sectionflags	@"SHF_NOTE_NV_TKINFO"
	.tkinfo
        /*0018*/ 	.word	0x00000002
        /*0030*/ 	.string	""
        /*0030*/ 	.string	"ptxas"
        /*0030*/ 	.string	"Cuda compilation tools, release 13.0, V13.0.88"
        /*0030*/ 	.string	"Build cuda_13.0.r13.0/compiler.36424714_0"
        /*0030*/ 	.string	"-arch sm_100 -m 64 "



//--------------------- .note.nv.cuinfo           --------------------------
	.section	.note.nv.cuinfo,"",@"SHT_NOTE"
	.sectionflags	@"SHF_NOTE_NV_CUINFO"
        /*0018*/ 	.short	0x0002
        /*001a*/ 	.short	0x0064
        /*001c*/ 	.short	0x0082
	.zero		2


//--------------------- .nv.info                  --------------------------
	.section	.nv.info,"",@"SHT_CUDA_INFO"
	.align	4


	//----- nvinfo : EIATTR_REGCOUNT
	.align		4
        /*0000*/ 	.byte	0x04, 0x2f
        /*0002*/ 	.short	(.L_1 - .L_0)
	.align		4
.L_0:
        /*0004*/ 	.word	index@(_Z12histo_kernelPhlPj)
        /*0008*/ 	.word	0x0000000e


	//----- nvinfo : EIATTR_FRAME_SIZE
	.align		4
.L_1:
        /*000c*/ 	.byte	0x04, 0x11
        /*000e*/ 	.short	(.L_3 - .L_2)
	.align		4
.L_2:
        /*0010*/ 	.word	index@(_Z12histo_kernelPhlPj)
        /*0014*/ 	.word	0x00000000


	//----- nvinfo : EIATTR_MIN_STACK_SIZE
	.align		4
.L_3:
        /*0018*/ 	.byte	0x04, 0x12
        /*001a*/ 	.short	(.L_5 - .L_4)
	.align		4
.L_4:
        /*001c*/ 	.word	index@(_Z12histo_kernelPhlPj)
        /*0020*/ 	.word	0x00000000
.L_5:


//--------------------- .nv.compat                --------------------------
	.section	.nv.compat,"",@"SHT_CUDA_COMPAT_INFO"
	.align	4
        /*0000*/ 	.byte	0x02, 0x09, 0x00, 0x00, 0x02, 0x02, 0x01, 0x00, 0x02, 0x05, 0x05, 0x00, 0x03, 0x07, 0x01, 0x01
        /*0010*/ 	.byte	0x02, 0x03, 0x00, 0x00, 0x02, 0x06, 0x01, 0x00, 0x04, 0x0b, 0x08, 0x00, 0x09, 0x00, 0x00, 0x00
        /*0020*/ 	.byte	0x00, 0x00, 0x00, 0x00


//--------------------- .nv.info._Z12histo_kernelPhlPj --------------------------
	.section	.nv.info._Z12histo_kernelPhlPj,"",@"SHT_CUDA_INFO"
	.sectionflags	@""
	.align	4


	//----- nvinfo : EIATTR_CUDA_API_VERSION
	.align		4
        /*0000*/ 	.byte	0x04, 0x37
        /*0002*/ 	.short	(.L_7 - .L_6)
.L_6:
        /*0004*/ 	.word	0x00000082


	//----- nvinfo : EIATTR_KPARAM_INFO
	.align		4
.L_7:
        /*0008*/ 	.byte	0x04, 0x17
        /*000a*/ 	.short	(.L_9 - .L_8)
.L_8:
        /*000c*/ 	.word	0x00000000
        /*0010*/ 	.short	0x0002
        /*0012*/ 	.short	0x0010
        /*0014*/ 	.byte	0x00, 0xf5, 0x21, 0x00


	//----- nvinfo : EIATTR_KPARAM_INFO
	.align		4
.L_9:
        /*0018*/ 	.byte	0x04, 0x17
        /*001a*/ 	.short	(.L_11 - .L_10)
.L_10:
        /*001c*/ 	.word	0x00000000
        /*0020*/ 	.short	0x0001
        /*0022*/ 	.short	0x0008
        /*0024*/ 	.byte	0x00, 0xf0, 0x21, 0x00


	//----- nvinfo : EIATTR_KPARAM_INFO
	.align		4
.L_11:
        /*0028*/ 	.byte	0x04, 0x17
        /*002a*/ 	.short	(.L_13 - .L_12)
.L_12:
        /*002c*/ 	.word	0x00000000
        /*0030*/ 	.short	0x0000
        /*0032*/ 	.short	0x0000
        /*0034*/ 	.byte	0x00, 0xf5, 0x21, 0x00


	//----- nvinfo : EIATTR_SPARSE_MMA_MASK
	.align		4
.L_13:
        /*0038*/ 	.byte	0x03, 0x50
        /*003a*/ 	.short	0x0000


	//----- nvinfo : EIATTR_MAXREG_COUNT
	.align		4
        /*003c*/ 	.byte	0x03, 0x1b
        /*003e*/ 	.short	0x00ff


	//----- nvinfo : EIATTR_MERCURY_ISA_VERSION
	.align		4
        /*0040*/ 	.byte	0x03, 0x5f
        /*0042*/ 	.short	0x0101


	//----- nvinfo : EIATTR_VRC_CTA_INIT_COUNT
	.align		4
        /*0044*/ 	.byte	0x02, 0x4a
	.zero		1
	.zero		1


	//----- nvinfo : EIATTR_EXIT_INSTR_OFFSETS
	.align		4
        /*0048*/ 	.byte	0x04, 0x1c
        /*004a*/ 	.short	(.L_15 - .L_14)


	//   ....[0]....
.L_14:
        /*004c*/ 	.word	0x00000090


	//   ....[1]....
        /*0050*/ 	.word	0x000001d0


	//----- nvinfo : EIATTR_CRS_STACK_SIZE
	.align		4
.L_15:
        /*0054*/ 	.byte	0x04, 0x1e
        /*0056*/ 	.short	(.L_17 - .L_16)
.L_16:
        /*0058*/ 	.word	0x00000000


	//----- nvinfo : EIATTR_CBANK_PARAM_SIZE
	.align		4
.L_17:
        /*005c*/ 	.byte	0x03, 0x19
        /*005e*/ 	.short	0x0018


	//----- nvinfo : EIATTR_PARAM_CBANK
	.align		4
        /*0060*/ 	.byte	0x04, 0x0a
        /*0062*/ 	.short	(.L_19 - .L_18)
	.align		4
.L_18:
        /*0064*/ 	.word	index@(.nv.constant0._Z12histo_kernelPhlPj)
        /*0068*/ 	.short	0x0380
        /*006a*/ 	.short	0x0018


	//----- nvinfo : EIATTR_SW_WAR
	.align		4
.L_19:
        /*006c*/ 	.byte	0x04, 0x36
        /*006e*/ 	.short	(.L_21 - .L_20)
.L_20:
        /*0070*/ 	.word	0x00000008
.L_21:


//--------------------- .nv.callgraph             --------------------------
	.section	.nv.callgraph,"",@"SHT_CUDA_CALLGRAPH"
	.align	4
	.sectionentsize	8
	.align		4
        /*0000*/ 	.word	0x00000000
	.align		4
        /*0004*/ 	.word	0xffffffff
	.align		4
        /*0008*/ 	.word	0x00000000
	.align		4
        /*000c*/ 	.word	0xfffffffe
	.align		4
        /*0010*/ 	.word	0x00000000
	.align		4
        /*0014*/ 	.word	0xfffffffd
	.align		4
        /*0018*/ 	.word	0x00000000
	.align		4
        /*001c*/ 	.word	0xfffffffc


//--------------------- .text._Z12histo_kernelPhlPj --------------------------
	.section	.text._Z12histo_kernelPhlPj,"ax",@progbits
	.align	128
        .global         _Z12histo_kernelPhlPj
        .type           _Z12histo_kernelPhlPj,@function
        .size           _Z12histo_kernelPhlPj,(.L_x_2 - _Z12histo_kernelPhlPj)
        .other          _Z12histo_kernelPhlPj,@"STO_CUDA_ENTRY STV_DEFAULT"
_Z12histo_kernelPhlPj:
.text._Z12histo_kernelPhlPj:
[----:B------:R-:W-:Y:S01]  /*0000*/  LDC R1, c[0x0][0x37c] ;  /* 0x0000df00ff017b82 */ /* 0x000fe20000000800 */
[----:B------:R-:W0:Y:S07]  /*0010*/  S2R R0, SR_TID.X ;  /* 0x0000000000007919 */ /* 0x000e2e0000002100 */
[----:B------:R-:W0:Y:S01]  /*0020*/  S2UR UR4, SR_CTAID.X ;  /* 0x00000000000479c3 */ /* 0x000e220000002500 */
[----:B------:R-:W1:Y:S07]  /*0030*/  LDCU.64 UR8, c[0x0][0x388] ;  /* 0x00007100ff0877ac */ /* 0x000e6e0008000a00 */
[----:B------:R-:W0:Y:S02]  /*0040*/  LDC R9, c[0x0][0x360] ;  /* 0x0000d800ff097b82 */ /* 0x000e240000000800 */
[----:B0-----:R-:W-:-:S05]  /*0050*/  IMAD R0, R9, UR4, R0 ;  /* 0x0000000409007c24 */ /* 0x001fca000f8e0200 */
[----:B-1----:R-:W-:Y:S02]  /*0060*/  ISETP.GE.U32.AND P0, PT, R0, UR8, PT ;  /* 0x0000000800007c0c */ /* 0x002fe4000bf06070 */
[----:B------:R-:W-:-:S04]  /*0070*/  SHF.R.S32.HI R2, RZ, 0x1f, R0 ;  /* 0x0000001fff027819 */ /* 0x000fc80000011400 */
[----:B------:R-:W-:-:S13]  /*0080*/  ISETP.GE.AND.EX P0, PT, R2, UR9, PT, P0 ;  /* 0x0000000902007c0c */ /* 0x000fda000bf06300 */
[----:B------:R-:W-:Y:S05]  /*0090*/  @P0 EXIT ;  /* 0x000000000000094d */ /* 0x000fea0003800000 */
[----:B------:R-:W0:Y:S01]  /*00a0*/  LDC.64 R6, c[0x0][0x390] ;  /* 0x0000e400ff067b82 */ /* 0x000e220000000a00 */
[----:B------:R-:W1:Y:S01]  /*00b0*/  LDCU UR4, c[0x0][0x370] ;  /* 0x00006e00ff0477ac */ /* 0x000e620008000800 */
[----:B------:R-:W-:Y:S02]  /*00c0*/  IMAD.MOV.U32 R10, RZ, RZ, R2 ;  /* 0x000000ffff0a7224 */ /* 0x000fe400078e0002 */
[----:B------:R-:W-:Y:S01]  /*00d0*/  IMAD.MOV.U32 R8, RZ, RZ, R0 ;  /* 0x000000ffff087224 */ /* 0x000fe200078e0000 */
[----:B------:R-:W2:Y:S01]  /*00e0*/  LDCU.64 UR6, c[0x0][0x358] ;  /* 0x00006b00ff0677ac */ /* 0x000ea20008000a00 */
[----:B------:R-:W3:Y:S01]  /*00f0*/  LDCU.64 UR10, c[0x0][0x380] ;  /* 0x00007000ff0a77ac */ /* 0x000ee20008000a00 */
[----:B-1----:R-:W-:-:S07]  /*0100*/  IMAD R9, R9, UR4, RZ ;  /* 0x0000000409097c24 */ /* 0x002fce000f8e02ff */
.L_x_0:
[----:B---3--:R-:W-:-:S04]  /*0110*/  IADD3 R4, P0, PT, R8, UR10, RZ ;  /* 0x0000000a08047c10 */ /* 0x008fc8000ff1e0ff */
[----:B------:R-:W-:-:S05]  /*0120*/  IADD3.X R5, PT, PT, R10, UR11, RZ, P0, !PT ;  /* 0x0000000b0a057c10 */ /* 0x000fca00087fe4ff */
[----:B-12---:R-:W0:Y:S01]  /*0130*/  LDG.E.U8 R3, desc[UR6][R4.64] ;  /* 0x0000000604037981 */ /* 0x006e22000c1e1100 */
[----:B------:R-:W-:Y:S02]  /*0140*/  IMAD.IADD R8, R9, 0x1, R0 ;  /* 0x0000000109087824 */ /* 0x000fe400078e0200 */
[----:B------:R-:W-:-:S03]  /*0150*/  IMAD.MOV.U32 R11, RZ, RZ, 0x1 ;  /* 0x00000001ff0b7424 */ /* 0x000fc600078e00ff */
[----:B------:R-:W-:Y:S02]  /*0160*/  ISETP.GE.U32.AND P0, PT, R8, UR8, PT ;  /* 0x0000000808007c0c */ /* 0x000fe4000bf06070 */
[----:B------:R-:W-:-:S04]  /*0170*/  SHF.R.S32.HI R10, RZ, 0x1f, R8 ;  /* 0x0000001fff0a7819 */ /* 0x000fc80000011408 */
[----:B------:R-:W-:Y:S01]  /*0180*/  ISETP.GE.AND.EX P0, PT, R10, UR9, PT, P0 ;  /* 0x000000090a007c0c */ /* 0x000fe2000bf06300 */
[----:B------:R-:W-:Y:S02]  /*0190*/  IMAD.MOV.U32 R0, RZ, RZ, R8 ;  /* 0x000000ffff007224 */ /* 0x000fe400078e0008 */
[----:B0-----:R-:W-:-:S05]  /*01a0*/  IMAD.WIDE.U32 R2, R3, 0x4, R6 ;  /* 0x0000000403027825 */ /* 0x001fca00078e0006 */
[----:B------:R1:W-:Y:S05]  /*01b0*/  REDG.E.ADD.STRONG.GPU desc[UR6][R2.64], R11 ;  /* 0x0000000b0200798e */ /* 0x0003ea000c12e106 */
[----:B------:R-:W-:Y:S05]  /*01c0*/  @!P0 BRA `(.L_x_0) ;  /* 0xfffffffc00d08947 */ /* 0x000fea000383ffff */
[----:B------:R-:W-:Y:S05]  /*01d0*/  EXIT ;  /* 0x000000000000794d */ /* 0x000fea0003800000 */
.L_x_1:
[----:B------:R-:W-:-:S00]  /*01e0*/  BRA `(.L_x_1) ;  /* 0xfffffffc00fc7947 */ /* 0x000fc0000383ffff */
[----:B------:R-:W-:-:S00]  /*01f0*/  NOP ;  /* 0x0000000000007918 */ /* 0x000fc00000000000 */
        /* <DEDUP_REMOVED lines=8> */
.L_x_2:


//--------------------- .nv.shared.reserved.0     --------------------------
	.section	.nv.shared.reserved.0,"aw",@nobits
	.weak		__nv_reservedSMEM_offset_0_alias
	.size		__nv_reservedSMEM_offset_0_alias, 0, 64
	.other		__nv_reservedSMEM_offset_0_alias,@"STO_CUDA_RESERVED_SHARED STV_DEFAULT"
__nv_reservedSMEM_offset_0_alias:
	.zero		0
	.zero		64


//--------------------- .nv.constant0._Z12histo_kernelPhlPj --------------------------
	.section	.nv.constant0._Z12histo_kernelPhlPj,"a",@progbits
	.sectionflags	@""
	.align	4
.nv.constant0._Z12histo_kernelPhlPj:
	.zero		920


//--------------------- SYMBOLS --------------------------

	.type		.nv.reservedSmem.offset0,@object
	.size		.nv.reservedSmem.offset0,0x4
